//
// Generated by NVIDIA NVVM Compiler
//
// Compiler Build ID: CL-36424714
// Cuda compilation tools, release 13.0, V13.0.88
// Based on NVVM 20.0.0
//

.version 9.0
.target sm_100
.address_size 64

	// .globl	_Z11rgba_to_hsvPK6uchar4PS_mm
.extern .func  (.param .b32 func_retval0) vprintf
(
	.param .b64 vprintf_param_0,
	.param .b64 vprintf_param_1
)
;
.global .align 1 .b8 $str[3] = {115, 105};
.global .align 1 .b8 $str$1[5] = {110, 111, 32, 10};

.visible .entry _Z11rgba_to_hsvPK6uchar4PS_mm(
	.param .u64 .ptr .align 1 _Z11rgba_to_hsvPK6uchar4PS_mm_param_0,
	.param .u64 .ptr .align 1 _Z11rgba_to_hsvPK6uchar4PS_mm_param_1,
	.param .u64 _Z11rgba_to_hsvPK6uchar4PS_mm_param_2,
	.param .u64 _Z11rgba_to_hsvPK6uchar4PS_mm_param_3
)
{
	.reg .pred 	%p<4>;
	.reg .b32 	%r<15>;
	.reg .b64 	%rd<14>;

	ld.param.u64 	%rd1, [_Z11rgba_to_hsvPK6uchar4PS_mm_param_0];
	ld.param.u64 	%rd2, [_Z11rgba_to_hsvPK6uchar4PS_mm_param_1];
	ld.param.u64 	%rd3, [_Z11rgba_to_hsvPK6uchar4PS_mm_param_2];
	ld.param.u64 	%rd5, [_Z11rgba_to_hsvPK6uchar4PS_mm_param_3];
	mov.u32 	%r1, %ctaid.x;
	mov.u32 	%r2, %ntid.x;
	mov.u32 	%r3, %tid.x;
	mad.lo.s32 	%r4, %r1, %r2, %r3;
	mov.u32 	%r5, %ctaid.y;
	mov.u32 	%r6, %ntid.y;
	mov.u32 	%r7, %tid.y;
	mad.lo.s32 	%r8, %r5, %r6, %r7;
	cvt.s64.s32 	%rd6, %r4;
	setp.ge.u64 	%p1, %rd5, %rd6;
	cvt.u64.u32 	%rd7, %r8;
	setp.ge.u64 	%p2, %rd3, %rd7;
	and.pred  	%p3, %p1, %p2;
	@%p3 bra 	$L__BB0_2;
	mov.u64 	%rd12, $str;
	cvta.global.u64 	%rd13, %rd12;
	{ // callseq 1, 0
	.param .b64 param0;
	st.param.b64 	[param0], %rd13;
	.param .b64 param1;
	st.param.b64 	[param1], 0;
	.param .b32 retval0;
	call.uni (retval0), 
	vprintf, 
	(
	param0, 
	param1
	);
	ld.param.b32 	%r13, [retval0];
	} // callseq 1
	bra.uni 	$L__BB0_3;
$L__BB0_2:
	cvta.to.global.u64 	%rd8, %rd1;
	cvta.to.global.u64 	%rd9, %rd2;
	mov.u64 	%rd10, $str$1;
	cvta.global.u64 	%rd11, %rd10;
	{ // callseq 0, 0
	.param .b64 param0;
	st.param.b64 	[param0], %rd11;
	.param .b64 param1;
	st.param.b64 	[param1], 0;
	.param .b32 retval0;
	call.uni (retval0), 
	vprintf, 
	(
	param0, 
	param1
	);
	ld.param.b32 	%r10, [retval0];
	} // callseq 0
	ld.global.u32 	%r12, [%rd8+4];
	st.global.u32 	[%rd9+4], %r12;
$L__BB0_3:
	ret;

}


// ===== COMPILED SASS (sm_100) =====

	.target	sm_100

	.elftype	@"ET_EXEC"


//--------------------- .note.nv.tkinfo           --------------------------
	.section	.note.nv.tkinfo,"",@"SHT_NOTE"
	.sectionflags	@"SHF_NOTE_NV_TKINFO"
	.tkinfo
        /*0018*/ 	.word	0x00000002
        /*0030*/ 	.string	""
        /*0030*/ 	.string	"ptxas"
        /*0030*/ 	.string	"Cuda compilation tools, release 13.0, V13.0.88"
        /*0030*/ 	.string	"Build cuda_13.0.r13.0/compiler.36424714_0"
        /*0030*/ 	.string	"-arch sm_100 -m 64 "



//--------------------- .note.nv.cuinfo           --------------------------
	.section	.note.nv.cuinfo,"",@"SHT_NOTE"
	.sectionflags	@"SHF_NOTE_NV_CUINFO"
        /*0018*/ 	.short	0x0002
        /*001a*/ 	.short	0x0064
        /*001c*/ 	.short	0x0082
	.zero		2


//--------------------- .nv.info                  --------------------------
	.section	.nv.info,"",@"SHT_CUDA_INFO"
	.align	4


	//----- nvinfo : EIATTR_REGCOUNT
	.align		4
        /*0000*/ 	.byte	0x04, 0x2f
        /*0002*/ 	.short	(.L_3 - .L_2)
	.align		4
.L_2:
        /*0004*/ 	.word	index@(_Z11rgba_to_hsvPK6uchar4PS_mm)
        /*0008*/ 	.word	0x00000018


	//----- nvinfo : EIATTR_FRAME_SIZE
	.align		4
.L_3:
        /*000c*/ 	.byte	0x04, 0x11
        /*000e*/ 	.short	(.L_5 - .L_4)
	.align		4
.L_4:
        /*0010*/ 	.word	index@(_Z11rgba_to_hsvPK6uchar4PS_mm)
        /*0014*/ 	.word	0x00000000


	//----- nvinfo : EIATTR_MIN_STACK_SIZE
	.align		4
.L_5:
        /*0018*/ 	.byte	0x04, 0x12
        /*001a*/ 	.short	(.L_7 - .L_6)
	.align		4
.L_6:
        /*001c*/ 	.word	index@(_Z11rgba_to_hsvPK6uchar4PS_mm)
        /*0020*/ 	.word	0x00000000
.L_7:


//--------------------- .nv.compat                --------------------------
	.section	.nv.compat,"",@"SHT_CUDA_COMPAT_INFO"
	.align	4
        /*0000*/ 	.byte	0x02, 0x09, 0x00, 0x00, 0x02, 0x02, 0x01, 0x00, 0x02, 0x05, 0x05, 0x00, 0x03, 0x07, 0x01, 0x01
        /*0010*/ 	.byte	0x02, 0x03, 0x00, 0x00, 0x02, 0x06, 0x01, 0x00, 0x04, 0x0b, 0x08, 0x00, 0x09, 0x00, 0x00, 0x00
        /*0020*/ 	.byte	0x00, 0x00, 0x00, 0x00


//--------------------- .nv.info._Z11rgba_to_hsvPK6uchar4PS_mm --------------------------
	.section	.nv.info._Z11rgba_to_hsvPK6uchar4PS_mm,"",@"SHT_CUDA_INFO"
	.sectionflags	@""
	.align	4


	//----- nvinfo : EIATTR_CUDA_API_VERSION
	.align		4
        /*0000*/ 	.byte	0x04, 0x37
        /*0002*/ 	.short	(.L_9 - .L_8)
.L_8:
        /*0004*/ 	.word	0x00000082


	//----- nvinfo : EIATTR_KPARAM_INFO
	.align		4
.L_9:
        /*0008*/ 	.byte	0x04, 0x17
        /*000a*/ 	.short	(.L_11 - .L_10)
.L_10:
        /*000c*/ 	.word	0x00000000
        /*0010*/ 	.short	0x0003
        /*0012*/ 	.short	0x0018
        /*0014*/ 	.byte	0x00, 0xf0, 0x21, 0x00


	//----- nvinfo : EIATTR_KPARAM_INFO
	.align		4
.L_11:
        /*0018*/ 	.byte	0x04, 0x17
        /*001a*/ 	.short	(.L_13 - .L_12)
.L_12:
        /*001c*/ 	.word	0x00000000
        /*0020*/ 	.short	0x0002
        /*0022*/ 	.short	0x0010
        /*0024*/ 	.byte	0x00, 0xf0, 0x21, 0x00


	//----- nvinfo : EIATTR_KPARAM_INFO
	.align		4
.L_13:
        /*0028*/ 	.byte	0x04, 0x17
        /*002a*/ 	.short	(.L_15 - .L_14)
.L_14:
        /*002c*/ 	.word	0x00000000
        /*0030*/ 	.short	0x0001
        /*0032*/ 	.short	0x0008
        /*0034*/ 	.byte	0x00, 0xf5, 0x21, 0x00


	//----- nvinfo : EIATTR_KPARAM_INFO
	.align		4
.L_15:
        /*0038*/ 	.byte	0x04, 0x17
        /*003a*/ 	.short	(.L_17 - .L_16)
.L_16:
        /*003c*/ 	.word	0x00000000
        /*0040*/ 	.short	0x0000
        /*0042*/ 	.short	0x0000
        /*0044*/ 	.byte	0x00, 0xf5, 0x21, 0x00


	//----- nvinfo : EIATTR_SPARSE_MMA_MASK
	.align		4
.L_17:
        /*0048*/ 	.byte	0x03, 0x50
        /*004a*/ 	.short	0x0000


	//----- nvinfo : EIATTR_MAXREG_COUNT
	.align		4
        /*004c*/ 	.byte	0x03, 0x1b
        /*004e*/ 	.short	0x00ff


	//----- nvinfo : EIATTR_EXTERNS
	.align		4
        /*0050*/ 	.byte	0x04, 0x0f
        /*0052*/ 	.short	(.L_19 - .L_18)


	//   ....[0]....
	.align		4
.L_18:
        /*0054*/ 	.word	index@(vprintf)


	//----- nvinfo : EIATTR_MERCURY_ISA_VERSION
	.align		4
.L_19:
        /*0058*/ 	.byte	0x03, 0x5f
        /*005a*/ 	.short	0x0101


	//----- nvinfo : EIATTR_VRC_CTA_INIT_COUNT
	.align		4
        /*005c*/ 	.byte	0x02, 0x4a
	.zero		1
	.zero		1


	//----- nvinfo : EIATTR_SYSCALL_OFFSETS
	.align		4
        /*0060*/ 	.byte	0x04, 0x46
        /*0062*/ 	.short	(.L_21 - .L_20)


	//   ....[0]....
.L_20:
        /*0064*/ 	.word	0x00000170


	//   ....[1]....
        /*0068*/ 	.word	0x00000210


	//----- nvinfo : EIATTR_EXIT_INSTR_OFFSETS
	.align		4
.L_21:
        /*006c*/ 	.byte	0x04, 0x1c
        /*006e*/ 	.short	(.L_23 - .L_22)


	//   ....[0]....
.L_22:
        /*0070*/ 	.word	0x00000180


	//   ....[1]....
        /*0074*/ 	.word	0x00000280


	//----- nvinfo : EIATTR_CRS_STACK_SIZE
	.align		4
.L_23:
        /*0078*/ 	.byte	0x04, 0x1e
        /*007a*/ 	.short	(.L_25 - .L_24)
.L_24:
        /*007c*/ 	.word	0x00000000


	//----- nvinfo : EIATTR_CBANK_PARAM_SIZE
	.align		4
.L_25:
        /*0080*/ 	.byte	0x03, 0x19
        /*0082*/ 	.short	0x0020


	//----- nvinfo : EIATTR_PARAM_CBANK
	.align		4
        /*0084*/ 	.byte	0x04, 0x0a
        /*0086*/ 	.short	(.L_27 - .L_26)
	.align		4
.L_26:
        /*0088*/ 	.word	index@(.nv.constant0._Z11rgba_to_hsvPK6uchar4PS_mm)
        /*008c*/ 	.short	0x0380
        /*008e*/ 	.short	0x0020


	//----- nvinfo : EIATTR_SW_WAR
	.align		4
.L_27:
        /*0090*/ 	.byte	0x04, 0x36
        /*0092*/ 	.short	(.L_29 - .L_28)
.L_28:
        /*0094*/ 	.word	0x00000008
.L_29:


//--------------------- .nv.callgraph             --------------------------
	.section	.nv.callgraph,"",@"SHT_CUDA_CALLGRAPH"
	.align	4
	.sectionentsize	8
	.align		4
        /*0000*/ 	.word	0x00000000
	.align		4
        /*0004*/ 	.word	0xffffffff
	.align		4
        /*0008*/ 	.word	index@(_Z11rgba_to_hsvPK6uchar4PS_mm)
	.align		4
        /*000c*/ 	.word	index@(vprintf)
	.align		4
        /*0010*/ 	.word	0x00000000
	.align		4
        /*0014*/ 	.word	0xfffffffe
	.align		4
        /*0018*/ 	.word	0x00000000
	.align		4
        /*001c*/ 	.word	0xfffffffd
	.align		4
        /*0020*/ 	.word	0x00000000
	.align		4
        /*0024*/ 	.word	0xfffffffc


//--------------------- .nv.constant4             --------------------------
	.section	.nv.constant4,"a",@progbits
	.align	8
	.align		8
.nv.constant4:
        /*0000*/ 	.dword	vprintf
	.align		8
        /*0008*/ 	.dword	$str
	.align		8
        /*0010*/ 	.dword	$str$1


//--------------------- .text._Z11rgba_to_hsvPK6uchar4PS_mm --------------------------
	.section	.text._Z11rgba_to_hsvPK6uchar4PS_mm,"ax",@progbits
	.align	128
        .global         _Z11rgba_to_hsvPK6uchar4PS_mm
        .type           _Z11rgba_to_hsvPK6uchar4PS_mm,@function
        .size           _Z11rgba_to_hsvPK6uchar4PS_mm,(.L_x_4 - _Z11rgba_to_hsvPK6uchar4PS_mm)
        .other          _Z11rgba_to_hsvPK6uchar4PS_mm,@"STO_CUDA_ENTRY STV_DEFAULT"
_Z11rgba_to_hsvPK6uchar4PS_mm:
.text._Z11rgba_to_hsvPK6uchar4PS_mm:
[----:B------:R-:W0:Y:S01]  /*0000*/  LDC R1, c[0x0][0x37c] ;  /* 0x0000df00ff017b82 */ /* 0x000e220000000800 */
[----:B------:R-:W1:Y:S07]  /*0010*/  S2R R3, SR_TID.X ;  /* 0x0000000000037919 */ /* 0x000e6e0000002100 */
[----:B------:R-:W1:Y:S01]  /*0020*/  S2UR UR4, SR_CTAID.X ;  /* 0x00000000000479c3 */ /* 0x000e620000002500 */
[----:B------:R-:W2:Y:S01]  /*0030*/  LDCU.128 UR8, c[0x0][0x390] ;  /* 0x00007200ff0877ac */ /* 0x000ea20008000c00 */
[----:B------:R-:W3:Y:S06]  /*0040*/  S2R R5, SR_TID.Y ;  /* 0x0000000000057919 */ /* 0x000eec0000002200 */
[----:B------:R-:W1:Y:S08]  /*0050*/  LDC R0, c[0x0][0x360] ;  /* 0x0000d800ff007b82 */ /* 0x000e700000000800 */
[----:B------:R-:W3:Y:S08]  /*0060*/  S2UR UR5, SR_CTAID.Y ;  /* 0x00000000000579c3 */ /* 0x000ef00000002600 */
[----:B------:R-:W3:Y:S01]  /*0070*/  LDC R2, c[0x0][0x364] ;  /* 0x0000d900ff027b82 */ /* 0x000ee20000000800 */
[----:B-1----:R-:W-:-:S05]  /*0080*/  IMAD R0, R0, UR4, R3 ;  /* 0x0000000400007c24 */ /* 0x002fca000f8e0203 */
[----:B--2---:R-:W-:Y:S02]  /*0090*/  ISETP.LE.U32.AND P0, PT, R0, UR10, PT ;  /* 0x0000000a00007c0c */ /* 0x004fe4000bf03070 */
[----:B------:R-:W-:-:S04]  /*00a0*/  SHF.R.S32.HI R0, RZ, 0x1f, R0 ;  /* 0x0000001fff007819 */ /* 0x000fc80000011400 */
[----:B------:R-:W-:Y:S01]  /*00b0*/  ISETP.LE.U32.AND.EX P0, PT, R0, UR11, PT, P0 ;  /* 0x0000000b00007c0c */ /* 0x000fe2000bf03100 */
[----:B---3--:R-:W-:-:S05]  /*00c0*/  IMAD R2, R2, UR5, R5 ;  /* 0x0000000502027c24 */ /* 0x008fca000f8e0205 */
[----:B------:R-:W-:-:S04]  /*00d0*/  ISETP.GT.U32.AND P1, PT, R2, UR8, PT ;  /* 0x0000000802007c0c */ /* 0x000fc8000bf24070 */
[----:B------:R-:W-:-:S13]  /*00e0*/  ISETP.GT.U32.AND.EX P1, PT, RZ, UR9, PT, P1 ;  /* 0x00000009ff007c0c */ /* 0x000fda000bf24110 */
[----:B0-----:R-:W-:Y:S05]  /*00f0*/  @!P1 BRA P0, `(.L_x_0) ;  /* 0x0000000000249947 */ /* 0x001fea0000000000 */
[----:B------:R-:W-:Y:S01]  /*0100*/  MOV R0, 0x0 ;  /* 0x0000000000007802 */ /* 0x000fe20000000f00 */
[----:B------:R-:W0:Y:S01]  /*0110*/  LDCU.64 UR4, c[0x4][0x8] ;  /* 0x01000100ff0477ac */ /* 0x000e220008000a00 */
[----:B------:R-:W-:Y:S02]  /*0120*/  CS2R R6, SRZ ;  /* 0x0000000000067805 */ /* 0x000fe4000001ff00 */
[----:B------:R1:W2:Y:S01]  /*0130*/  LDC.64 R2, c[0x4][R0] ;  /* 0x0100000000027b82 */ /* 0x0002a20000000a00 */
[----:B0-----:R-:W-:Y:S02]  /*0140*/  IMAD.U32 R4, RZ, RZ, UR4 ;  /* 0x00000004ff047e24 */ /* 0x001fe4000f8e00ff */
[----:B-1----:R-:W-:-:S07]  /*0150*/  IMAD.U32 R5, RZ, RZ, UR5 ;  /* 0x00000005ff057e24 */ /* 0x002fce000f8e00ff */
[----:B------:R-:W-:-:S07]  /*0160*/  LEPC R20, `(.L_x_1) ;  /* 0x000000001014794e */ /* 0x000fce0000000000 */
[----:B--2---:R-:W-:Y:S05]  /*0170*/  CALL.ABS.NOINC R2 ;  /* 0x0000000002007343 */ /* 0x004fea0003c00000 */
.L_x_1:
[----:B------:R-:W-:Y:S05]  /*0180*/  EXIT ;  /* 0x000000000000794d */ /* 0x000fea0003800000 */
.L_x_0:
[----:B------:R-:W-:Y:S01]  /*0190*/  MOV R0, 0x0 ;  /* 0x0000000000007802 */ /* 0x000fe20000000f00 */
[----:B------:R-:W0:Y:S01]  /*01a0*/  LDC.64 R16, c[0x0][0x358] ;  /* 0x0000d600ff107b82 */ /* 0x000e220000000a00 */
[----:B------:R-:W1:Y:S01]  /*01b0*/  LDCU.64 UR4, c[0x4][0x10] ;  /* 0x01000200ff0477ac */ /* 0x000e620008000a00 */
[----:B------:R-:W-:-:S06]  /*01c0*/  CS2R R6, SRZ ;  /* 0x0000000000067805 */ /* 0x000fcc000001ff00 */
[----:B------:R2:W3:Y:S01]  /*01d0*/  LDC.64 R2, c[0x4][R0] ;  /* 0x0100000000027b82 */ /* 0x0004e20000000a00 */
[----:B-1----:R-:W-:Y:S02]  /*01e0*/  IMAD.U32 R4, RZ, RZ, UR4 ;  /* 0x00000004ff047e24 */ /* 0x002fe4000f8e00ff */
[----:B--2---:R-:W-:-:S07]  /*01f0*/  IMAD.U32 R5, RZ, RZ, UR5 ;  /* 0x00000005ff057e24 */ /* 0x004fce000f8e00ff */
[----:B------:R-:W-:-:S07]  /*0200*/  LEPC R20, `(.L_x_2) ;  /* 0x000000001014794e */ /* 0x000fce0000000000 */
[----:B0--3--:R-:W-:Y:S05]  /*0210*/  CALL.ABS.NOINC R2 ;  /* 0x0000000002007343 */ /* 0x009fea0003c00000 */
.L_x_2:
[----:B------:R-:W0:Y:S01]  /*0220*/  LDC.64 R2, c[0x0][0x380] ;  /* 0x0000e000ff027b82 */ /* 0x000e220000000a00 */
[----:B------:R-:W-:Y:S02]  /*0230*/  R2UR UR4, R16 ;  /* 0x00000000100472ca */ /* 0x000fe400000e0000 */
[----:B------:R-:W-:-:S13]  /*0240*/  R2UR UR5, R17 ;  /* 0x00000000110572ca */ /* 0x000fda00000e0000 */
[----:B0-----:R-:W2:Y:S01]  /*0250*/  LDG.E R3, desc[UR4][R2.64+0x4] ;  /* 0x0000040402037981 */ /* 0x001ea2000c1e1900 */
[----:B------:R-:W2:Y:S03]  /*0260*/  LDC.64 R4, c[0x0][0x388] ;  /* 0x0000e200ff047b82 */ /* 0x000ea60000000a00 */
[----:B--2---:R-:W-:Y:S01]  /*0270*/  STG.E desc[UR4][R4.64+0x4], R3 ;  /* 0x0000040304007986 */ /* 0x004fe2000c101904 */
[----:B------:R-:W-:Y:S05]  /*0280*/  EXIT ;  /* 0x000000000000794d */ /* 0x000fea0003800000 */
.L_x_3:
[----:B------:R-:W-:-:S00]  /*0290*/  BRA `(.L_x_3) ;  /* 0xfffffffc00fc7947 */ /* 0x000fc0000383ffff */
[----:B------:R-:W-:-:S00]  /*02a0*/  NOP ;  /* 0x0000000000007918 */ /* 0x000fc00000000000 */
        /* <DEDUP_REMOVED lines=13> */
.L_x_4:


//--------------------- .nv.global.init           --------------------------
	.section	.nv.global.init,"aw",@progbits
.nv.global.init:
	.type		$str,@object
	.size		$str,($str$1 - $str)
$str:
        /*0000*/ 	.byte	0x73, 0x69, 0x00
	.type		$str$1,@object
	.size		$str$1,(.L_1 - $str$1)
$str$1:
        /*0003*/ 	.byte	0x6e, 0x6f, 0x20, 0x0a, 0x00
.L_1:


//--------------------- .nv.shared.reserved.0     --------------------------
	.section	.nv.shared.reserved.0,"aw",@nobits
	.weak		__nv_reservedSMEM_offset_0_alias
	.size		__nv_reservedSMEM_offset_0_alias, 0, 64
	.other		__nv_reservedSMEM_offset_0_alias,@"STO_CUDA_RESERVED_SHARED STV_DEFAULT"
__nv_reservedSMEM_offset_0_alias:
	.zero		0
	.zero		64


//--------------------- .nv.constant0._Z11rgba_to_hsvPK6uchar4PS_mm --------------------------
	.section	.nv.constant0._Z11rgba_to_hsvPK6uchar4PS_mm,"a",@progbits
	.sectionflags	@""
	.align	4
.nv.constant0._Z11rgba_to_hsvPK6uchar4PS_mm:
	.zero		928


//--------------------- SYMBOLS --------------------------

	.type		.nv.reservedSmem.offset0,@object
	.size		.nv.reservedSmem.offset0,0x4
	.type		vprintf,@function
